	.headerflags	@"EF_CUDA_TEXMODE_UNIFIED EF_CUDA_64BIT_ADDRESS EF_CUDA_ACCELERATORS EF_CUDA_SM90 EF_CUDA_VIRTUAL_SM(EF_CUDA_SM90)"
	.elftype	@"ET_EXEC"


//--------------------- .nv.info                  --------------------------
	.section	.nv.info,"",@"SHT_CUDA_INFO"
	.align	4


	//----- nvinfo : EIATTR_REGCOUNT
	.align		4
        /*0000*/ 	.byte	0x04, 0x2f
        /*0002*/ 	.short	(.L_3 - .L_2)
	.align		4
.L_2:
        /*0004*/ 	.word	index@(triton_poi_fused__native_batch_norm_legit_no_training__prelu_kernel_cat_26)
        /*0008*/ 	.word	0x00000020


	//----- nvinfo : EIATTR_MIN_STACK_SIZE
	.align		4
.L_3:
        /*000c*/ 	.byte	0x04, 0x12
        /*000e*/ 	.short	(.L_5 - .L_4)
	.align		4
.L_4:
        /*0010*/ 	.word	index@(triton_poi_fused__native_batch_norm_legit_no_training__prelu_kernel_cat_26)
        /*0014*/ 	.word	0x00000000


	//----- nvinfo : EIATTR_FRAME_SIZE
	.align		4
.L_5:
        /*0018*/ 	.byte	0x04, 0x11
        /*001a*/ 	.short	(.L_7 - .L_6)
	.align		4
.L_6:
        /*001c*/ 	.word	index@(triton_poi_fused__native_batch_norm_legit_no_training__prelu_kernel_cat_26)
        /*0020*/ 	.word	0x00000000


	//----- nvinfo : EIATTR_MIN_STACK_SIZE
	.align		4
.L_7:
        /*0024*/ 	.byte	0x04, 0x12
        /*0026*/ 	.short	(.L_9 - .L_8)
	.align		4
.L_8:
        /*0028*/ 	.word	index@(triton_poi_fused__native_batch_norm_legit_no_training__prelu_kernel_cat_26)
        /*002c*/ 	.word	0x00000000
.L_9:


//--------------------- .nv.info.triton_poi_fused__native_batch_norm_legit_no_training__prelu_kernel_cat_26 --------------------------
	.section	.nv.info.triton_poi_fused__native_batch_norm_legit_no_training__prelu_kernel_cat_26,"",@"SHT_CUDA_INFO"
	.sectionflags	@""
	.align	4


	//----- nvinfo : EIATTR_CUDA_API_VERSION
	.align		4
        /*0000*/ 	.byte	0x04, 0x37
        /*0002*/ 	.short	(.L_11 - .L_10)
.L_10:
        /*0004*/ 	.word	0x0000007c


	//----- nvinfo : EIATTR_KPARAM_INFO
	.align		4
.L_11:
        /*0008*/ 	.byte	0x04, 0x17
        /*000a*/ 	.short	(.L_13 - .L_12)
.L_12:
        /*000c*/ 	.word	0x00000000
        /*0010*/ 	.short	0x000b
        /*0012*/ 	.short	0x0058
        /*0014*/ 	.byte	0x00, 0xf0, 0x11, 0x00


	//----- nvinfo : EIATTR_KPARAM_INFO
	.align		4
.L_13:
        /*0018*/ 	.byte	0x04, 0x17
        /*001a*/ 	.short	(.L_15 - .L_14)
.L_14:
        /*001c*/ 	.word	0x00000000
        /*0020*/ 	.short	0x000a
        /*0022*/ 	.short	0x0050
        /*0024*/ 	.byte	0x00, 0xf4, 0x21, 0x00


	//----- nvinfo : EIATTR_KPARAM_INFO
	.align		4
.L_15:
        /*0028*/ 	.byte	0x04, 0x17
        /*002a*/ 	.short	(.L_17 - .L_16)
.L_16:
        /*002c*/ 	.word	0x00000000
        /*0030*/ 	.short	0x0009
        /*0032*/ 	.short	0x0048
        /*0034*/ 	.byte	0x00, 0xf4, 0x21, 0x00


	//----- nvinfo : EIATTR_KPARAM_INFO
	.align		4
.L_17:
        /*0038*/ 	.byte	0x04, 0x17
        /*003a*/ 	.short	(.L_19 - .L_18)
.L_18:
        /*003c*/ 	.word	0x00000000
        /*0040*/ 	.short	0x0008
        /*0042*/ 	.short	0x0040
        /*0044*/ 	.byte	0x00, 0xf4, 0x21, 0x00


	//----- nvinfo : EIATTR_KPARAM_INFO
	.align		4
.L_19:
        /*0048*/ 	.byte	0x04, 0x17
        /*004a*/ 	.short	(.L_21 - .L_20)
.L_20:
        /*004c*/ 	.word	0x00000000
        /*0050*/ 	.short	0x0007
        /*0052*/ 	.short	0x0038
        /*0054*/ 	.byte	0x00, 0xf4, 0x21, 0x00


	//----- nvinfo : EIATTR_KPARAM_INFO
	.align		4
.L_21:
        /*0058*/ 	.byte	0x04, 0x17
        /*005a*/ 	.short	(.L_23 - .L_22)
.L_22:
        /*005c*/ 	.word	0x00000000
        /*0060*/ 	.short	0x0006
        /*0062*/ 	.short	0x0030
        /*0064*/ 	.byte	0x00, 0xf4, 0x21, 0x00


	//----- nvinfo : EIATTR_KPARAM_INFO
	.align		4
.L_23:
        /*0068*/ 	.byte	0x04, 0x17
        /*006a*/ 	.short	(.L_25 - .L_24)
.L_24:
        /*006c*/ 	.word	0x00000000
        /*0070*/ 	.short	0x0005
        /*0072*/ 	.short	0x0028
        /*0074*/ 	.byte	0x00, 0xf4, 0x21, 0x00


	//----- nvinfo : EIATTR_KPARAM_INFO
	.align		4
.L_25:
        /*0078*/ 	.byte	0x04, 0x17
        /*007a*/ 	.short	(.L_27 - .L_26)
.L_26:
        /*007c*/ 	.word	0x00000000
        /*0080*/ 	.short	0x0004
        /*0082*/ 	.short	0x0020
        /*0084*/ 	.byte	0x00, 0xf4, 0x21, 0x00


	//----- nvinfo : EIATTR_KPARAM_INFO
	.align		4
.L_27:
        /*0088*/ 	.byte	0x04, 0x17
        /*008a*/ 	.short	(.L_29 - .L_28)
.L_28:
        /*008c*/ 	.word	0x00000000
        /*0090*/ 	.short	0x0003
        /*0092*/ 	.short	0x0018
        /*0094*/ 	.byte	0x00, 0xf4, 0x21, 0x00


	//----- nvinfo : EIATTR_KPARAM_INFO
	.align		4
.L_29:
        /*0098*/ 	.byte	0x04, 0x17
        /*009a*/ 	.short	(.L_31 - .L_30)
.L_30:
        /*009c*/ 	.word	0x00000000
        /*00a0*/ 	.short	0x0002
        /*00a2*/ 	.short	0x0010
        /*00a4*/ 	.byte	0x00, 0xf4, 0x21, 0x00


	//----- nvinfo : EIATTR_KPARAM_INFO
	.align		4
.L_31:
        /*00a8*/ 	.byte	0x04, 0x17
        /*00aa*/ 	.short	(.L_33 - .L_32)
.L_32:
        /*00ac*/ 	.word	0x00000000
        /*00b0*/ 	.short	0x0001
        /*00b2*/ 	.short	0x0008
        /*00b4*/ 	.byte	0x00, 0xf4, 0x21, 0x00


	//----- nvinfo : EIATTR_KPARAM_INFO
	.align		4
.L_33:
        /*00b8*/ 	.byte	0x04, 0x17
        /*00ba*/ 	.short	(.L_35 - .L_34)
.L_34:
        /*00bc*/ 	.word	0x00000000
        /*00c0*/ 	.short	0x0000
        /*00c2*/ 	.short	0x0000
        /*00c4*/ 	.byte	0x00, 0xf4, 0x21, 0x00


	//----- nvinfo : EIATTR_SPARSE_MMA_MASK
	.align		4
.L_35:
        /*00c8*/ 	.byte	0x03, 0x50
        /*00ca*/ 	.short	0x0000


	//----- nvinfo : EIATTR_MAXREG_COUNT
	.align		4
        /*00cc*/ 	.byte	0x03, 0x1b
        /*00ce*/ 	.short	0x00ff


	//----- nvinfo : EIATTR_EXIT_INSTR_OFFSETS
	.align		4
        /*00d0*/ 	.byte	0x04, 0x1c
        /*00d2*/ 	.short	(.L_37 - .L_36)


	//   ....[0]....
.L_36:
        /*00d4*/ 	.word	0x00000910


	//----- nvinfo : EIATTR_REQNTID
	.align		4
.L_37:
        /*00d8*/ 	.byte	0x04, 0x10
        /*00da*/ 	.short	(.L_39 - .L_38)
.L_38:
        /*00dc*/ 	.word	0x00000080
        /*00e0*/ 	.word	0x00000001
        /*00e4*/ 	.word	0x00000001


	//----- nvinfo : EIATTR_CBANK_PARAM_SIZE
	.align		4
.L_39:
        /*00e8*/ 	.byte	0x03, 0x19
        /*00ea*/ 	.short	0x005c


	//----- nvinfo : EIATTR_PARAM_CBANK
	.align		4
        /*00ec*/ 	.byte	0x04, 0x0a
        /*00ee*/ 	.short	(.L_41 - .L_40)
	.align		4
.L_40:
        /*00f0*/ 	.word	index@(.nv.constant0.triton_poi_fused__native_batch_norm_legit_no_training__prelu_kernel_cat_26)
        /*00f4*/ 	.short	0x0210
        /*00f6*/ 	.short	0x005c


	//----- nvinfo : EIATTR_SW_WAR
	.align		4
.L_41:
        /*00f8*/ 	.byte	0x04, 0x36
        /*00fa*/ 	.short	(.L_43 - .L_42)
.L_42:
        /*00fc*/ 	.word	0x00000008
.L_43:


//--------------------- .nv.callgraph             --------------------------
	.section	.nv.callgraph,"",@"SHT_CUDA_CALLGRAPH"
	.align	4
	.sectionentsize	8
	.align		4
        /*0000*/ 	.word	0x00000000
	.align		4
        /*0004*/ 	.word	0xffffffff
	.align		4
        /*0008*/ 	.word	0x00000000
	.align		4
        /*000c*/ 	.word	0xfffffffe
	.align		4
        /*0010*/ 	.word	0x00000000
	.align		4
        /*0014*/ 	.word	0xfffffffd
	.align		4
        /*0018*/ 	.word	0x00000000
	.align		4
        /*001c*/ 	.word	0xfffffffc


//--------------------- .nv.constant4             --------------------------
	.section	.nv.constant4,"a",@progbits
	.align	8
	.align		8
.nv.constant4:
        /*0000*/ 	.dword	_$_str
	.align		8
        /*0008*/ 	.dword	_$_str_$_2


//--------------------- .text.triton_poi_fused__native_batch_norm_legit_no_training__prelu_kernel_cat_26 --------------------------
	.section	.text.triton_poi_fused__native_batch_norm_legit_no_training__prelu_kernel_cat_26,"ax",@progbits
	.align	128
        .global         triton_poi_fused__native_batch_norm_legit_no_training__prelu_kernel_cat_26
        .type           triton_poi_fused__native_batch_norm_legit_no_training__prelu_kernel_cat_26,@function
        .size           triton_poi_fused__native_batch_norm_legit_no_training__prelu_kernel_cat_26,(.L_x_1 - triton_poi_fused__native_batch_norm_legit_no_training__prelu_kernel_cat_26)
        .other          triton_poi_fused__native_batch_norm_legit_no_training__prelu_kernel_cat_26,@"STO_CUDA_ENTRY STV_DEFAULT"
triton_poi_fused__native_batch_norm_legit_no_training__prelu_kernel_cat_26:
.text.triton_poi_fused__native_batch_norm_legit_no_training__prelu_kernel_cat_26:
[----:B------:R-:W-:Y:S01]  /*0000*/  LDC R1, c[0x0][0x28] ;  /* 0x00000a00ff017b82 */ /* 0x000fe20000000800 */
[----:B------:R-:W1:Y:S07]  /*0010*/  S2R R0, SR_TID.X ;  /* 0x0000000000007919 */ /* 0x000e6e0000002100 */
[----:B------:R-:W2:Y:S01]  /*0020*/  LDC.64 R24, c[0x0][0x248] ;  /* 0x00009200ff187b82 */ /* 0x000ea20000000a00 */
[----:B------:R-:W-:Y:S01]  /*0030*/  ULDC.64 UR6, c[0x0][0x220] ;  /* 0x0000880000067ab9 */ /* 0x000fe20000000a00 */
[----:B------:R-:W-:Y:S01]  /*0040*/  ULDC.64 UR4, c[0x0][0x208] ;  /* 0x0000820000047ab9 */ /* 0x000fe20000000a00 */
[----:B------:R-:W3:Y:S01]  /*0050*/  S2R R3, SR_CTAID.X ;  /* 0x0000000000037919 */ /* 0x000ee20000002500 */
[----:B------:R-:W-:Y:S01]  /*0060*/  ULDC.64 UR10, c[0x0][0x230] ;  /* 0x00008c00000a7ab9 */ /* 0x000fe20000000a00 */
[----:B------:R-:W-:Y:S01]  /*0070*/  ULDC.64 UR8, c[0x0][0x228] ;  /* 0x00008a0000087ab9 */ /* 0x000fe20000000a00 */
[----:B-1----:R-:W-:-:S05]  /*0080*/  IMAD.SHL.U32 R0, R0, 0x2, RZ ;  /* 0x0000000200007824 */ /* 0x002fca00078e00ff */
[----:B------:R-:W-:-:S05]  /*0090*/  LOP3.LUT R0, R0, 0xfe, RZ, 0xc0, !PT ;  /* 0x000000fe00007812 */ /* 0x000fca00078ec0ff */
[----:B---3--:R-:W-:Y:S02]  /*00a0*/  IMAD R4, R3, 0x100, R0 ;  /* 0x0000010003047824 */ /* 0x008fe400078e0200 */
[----:B------:R-:W1:Y:S03]  /*00b0*/  LDC.64 R2, c[0x0][0x238] ;  /* 0x00008e00ff027b82 */ /* 0x000e660000000a00 */
[----:B------:R-:W-:-:S04]  /*00c0*/  SHF.R.S32.HI R5, RZ, 0x1f, R4 ;  /* 0x0000001fff057819 */ /* 0x000fc80000011404 */
[CC--:B------:R-:W-:Y:S02]  /*00d0*/  LEA.HI R0, R5.reuse, R4.reuse, RZ, 0x4 ;  /* 0x0000000405007211 */ /* 0x0c0fe400078f20ff */
[----:B------:R-:W-:Y:S02]  /*00e0*/  LEA.HI R8, R5, R4, RZ, 0xc ;  /* 0x0000000405087211 */ /* 0x000fe400078f60ff */
[--C-:B------:R-:W-:Y:S02]  /*00f0*/  SHF.R.S32.HI R19, RZ, 0x4, R0.reuse ;  /* 0x00000004ff137819 */ /* 0x100fe40000011400 */
[----:B------:R-:W-:Y:S02]  /*0100*/  SHF.R.S32.HI R6, RZ, 0x1f, R0 ;  /* 0x0000001fff067819 */ /* 0x000fe40000011400 */
[----:B------:R-:W-:Y:S02]  /*0110*/  LOP3.LUT R9, R0, 0xfffffff0, RZ, 0xc0, !PT ;  /* 0xfffffff000097812 */ /* 0x000fe400078ec0ff */
[----:B------:R-:W-:-:S02]  /*0120*/  LEA.HI R5, R6, R19, RZ, 0x8 ;  /* 0x0000001306057211 */ /* 0x000fc400078f40ff */
[----:B------:R-:W3:Y:S01]  /*0130*/  LDC.64 R6, c[0x0][0x240] ;  /* 0x00009000ff067b82 */ /* 0x000ee20000000a00 */
[----:B------:R-:W-:Y:S01]  /*0140*/  LOP3.LUT R11, R8, 0xfffff000, RZ, 0xc0, !PT ;  /* 0xfffff000080b7812 */ /* 0x000fe200078ec0ff */
[C---:B------:R-:W-:Y:S01]  /*0150*/  IMAD.IADD R9, R4.reuse, 0x1, -R9 ;  /* 0x0000000104097824 */ /* 0x040fe200078e0a09 */
[----:B------:R-:W-:Y:S02]  /*0160*/  LOP3.LUT R0, R5, 0xffffff00, RZ, 0xc0, !PT ;  /* 0xffffff0005007812 */ /* 0x000fe400078ec0ff */
[----:B------:R-:W-:Y:S01]  /*0170*/  SHF.R.S32.HI R8, RZ, 0xc, R8 ;  /* 0x0000000cff087819 */ /* 0x000fe20000011408 */
[----:B------:R-:W-:Y:S02]  /*0180*/  IMAD.IADD R11, R4, 0x1, -R11 ;  /* 0x00000001040b7824 */ /* 0x000fe400078e0a0b */
[----:B------:R-:W-:Y:S02]  /*0190*/  IMAD.IADD R19, R19, 0x1, -R0 ;  /* 0x0000000113137824 */ /* 0x000fe400078e0a00 */
[----:B------:R-:W-:-:S02]  /*01a0*/  IMAD R9, R8, 0x400, R9 ;  /* 0x0000040008097824 */ /* 0x000fc400078e0209 */
[C---:B------:R-:W-:Y:S02]  /*01b0*/  IMAD.SHL.U32 R0, R19.reuse, 0x10, RZ ;  /* 0x0000001013007824 */ /* 0x040fe400078e00ff */
[----:B------:R-:W-:Y:S01]  /*01c0*/  IMAD R27, R8, 0x400, R11 ;  /* 0x00000400081b7824 */ /* 0x000fe200078e020b */
[----:B------:R-:W-:Y:S01]  /*01d0*/  SHF.R.S32.HI R5, RZ, 0x1f, R9 ;  /* 0x0000001fff057819 */ /* 0x000fe20000011409 */
[C---:B-1----:R-:W-:Y:S01]  /*01e0*/  IMAD.WIDE R2, R19.reuse, 0x4, R2 ;  /* 0x0000000413027825 */ /* 0x042fe200078e0202 */
[----:B------:R-:W-:Y:S02]  /*01f0*/  IADD3 R9, P2, R0, R9, RZ ;  /* 0x0000000900097210 */ /* 0x000fe40007f5e0ff */
[----:B------:R-:W-:Y:S02]  /*0200*/  LOP3.LUT R8, R19, 0xffffffc0, RZ, 0xc0, !PT ;  /* 0xffffffc013087812 */ /* 0x000fe400078ec0ff */
[----:B------:R-:W-:Y:S01]  /*0210*/  LEA.HI.X.SX32 R0, R0, R5, 0x1, P2 ;  /* 0x0000000500007211 */ /* 0x000fe200010f0eff */
[----:B------:R-:W-:Y:S01]  /*0220*/  IMAD.SHL.U32 R18, R9, 0x4, RZ ;  /* 0x0000000409127824 */ /* 0x000fe200078e00ff */
[----:B------:R-:W-:-:S02]  /*0230*/  ISETP.NE.AND P0, PT, R8, 0x40, PT ;  /* 0x000000400800780c */ /* 0x000fc40003f05270 */
[----:B------:R-:W-:Y:S02]  /*0240*/  CS2R R12, SRZ ;  /* 0x00000000000c7805 */ /* 0x000fe4000001ff00 */
[----:B------:R-:W-:Y:S02]  /*0250*/  ISETP.NE.AND P1, PT, R8, 0x80, PT ;  /* 0x000000800800780c */ /* 0x000fe40003f25270 */
[----:B------:R-:W-:Y:S02]  /*0260*/  CS2R R22, SRZ ;  /* 0x0000000000167805 */ /* 0x000fe4000001ff00 */
[----:B------:R-:W-:Y:S01]  /*0270*/  SHF.L.U64.HI R0, R9, 0x2, R0 ;  /* 0x0000000209007819 */ /* 0x000fe20000010200 */
[C---:B---3--:R-:W-:Y:S01]  /*0280*/  IMAD.WIDE R8, R19.reuse, 0x4, R6 ;  /* 0x0000000413087825 */ /* 0x048fe200078e0206 */
[C---:B------:R-:W-:Y:S01]  /*0290*/  ISETP.GT.AND P2, PT, R19.reuse, 0xbf, PT ;  /* 0x000000bf1300780c */ /* 0x040fe20003f44270 */
[----:B------:R-:W3:Y:S01]  /*02a0*/  LDG.E.EL R2, desc[UR4][R2.64] ;  /* 0x0000000402027981 */ /* 0x000ee2000c2e1900 */
[----:B------:R-:W-:Y:S01]  /*02b0*/  IADD3 R6, P3, R18, UR6, RZ ;  /* 0x0000000612067c10 */ /* 0x000fe2000ff7e0ff */
[----:B--2---:R-:W-:Y:S01]  /*02c0*/  IMAD.WIDE R24, R19, 0x4, R24 ;  /* 0x0000000413187825 */ /* 0x004fe200078e0218 */
[----:B------:R-:W-:Y:S01]  /*02d0*/  IADD3 R28, P5, R18, UR10, RZ ;  /* 0x0000000a121c7c10 */ /* 0x000fe2000ffbe0ff */
[----:B------:R1:W2:Y:S01]  /*02e0*/  LDG.E.EL R5, desc[UR4][R8.64] ;  /* 0x0000000408057981 */ /* 0x0002a2000c2e1900 */
[----:B------:R-:W-:-:S02]  /*02f0*/  IADD3.X R7, R0, UR7, RZ, P3, !PT ;  /* 0x0000000700077c10 */ /* 0x000fc40009ffe4ff */
[----:B------:R-:W-:Y:S02]  /*0300*/  CS2R R14, SRZ ;  /* 0x00000000000e7805 */ /* 0x000fe4000001ff00 */
[----:B------:R-:W-:Y:S02]  /*0310*/  IADD3 R20, P4, R18, UR8, RZ ;  /* 0x0000000812147c10 */ /* 0x000fe4000ff9e0ff */
[----:B------:R-:W-:Y:S01]  /*0320*/  CS2R R16, SRZ ;  /* 0x0000000000107805 */ /* 0x000fe2000001ff00 */
[----:B------:R4:W5:Y:S01]  /*0330*/  LDG.E.EL R3, desc[UR4][R24.64] ;  /* 0x0000000418037981 */ /* 0x000962000c2e1900 */
[----:B------:R-:W-:Y:S02]  /*0340*/  IADD3.X R29, R0, UR11, RZ, P5, !PT ;  /* 0x0000000b001d7c10 */ /* 0x000fe4000affe4ff */
[----:B------:R-:W-:Y:S01]  /*0350*/  CS2R R10, SRZ ;  /* 0x00000000000a7805 */ /* 0x000fe2000001ff00 */
[----:B------:R-:W-:Y:S01]  /*0360*/  ULDC.64 UR6, c[0x0][0x218] ;  /* 0x0000860000067ab9 */ /* 0x000fe20000000a00 */
[----:B-1----:R-:W-:Y:S01]  /*0370*/  CS2R R8, SRZ ;  /* 0x0000000000087805 */ /* 0x002fe2000001ff00 */
[----:B------:R-:W2:Y:S04]  /*0380*/  @!P0 LDG.E.64 R12, desc[UR4][R6.64+-0x1000] ;  /* 0xfff00004060c8981 */ /* 0x000ea8000c1e1b00 */
[----:B------:R-:W2:Y:S01]  /*0390*/  @P2 LDG.E.64 R22, desc[UR4][R6.64+-0x3000] ;  /* 0xffd0000406162981 */ /* 0x000ea2000c1e1b00 */
[----:B----4-:R-:W1:Y:S03]  /*03a0*/  LDC.64 R24, c[0x0][0x258] ;  /* 0x00009600ff187b82 */ /* 0x010e660000000a00 */
[----:B------:R4:W2:Y:S01]  /*03b0*/  @!P1 LDG.E.64 R8, desc[UR4][R6.64+-0x2000] ;  /* 0xffe0000406089981 */ /* 0x0008a2000c1e1b00 */
[----:B------:R-:W-:-:S03]  /*03c0*/  IADD3.X R21, R0, UR9, RZ, P4, !PT ;  /* 0x0000000900157c10 */ /* 0x000fc6000a7fe4ff */
[----:B------:R4:W3:Y:S04]  /*03d0*/  @P2 LDG.E.64 R14, desc[UR4][R28.64+-0x3000] ;  /* 0xffd000041c0e2981 */ /* 0x0008e8000c1e1b00 */
[----:B------:R-:W3:Y:S01]  /*03e0*/  @!P1 LDG.E.64 R16, desc[UR4][R20.64+-0x2000] ;  /* 0xffe0000414109981 */ /* 0x000ee2000c1e1b00 */
[----:B----4-:R-:W4:Y:S03]  /*03f0*/  LDC.64 R6, c[0x0][0x250] ;  /* 0x00009400ff067b82 */ /* 0x010f260000000a00 */
[----:B------:R1:W3:Y:S01]  /*0400*/  @P2 LDG.E.64 R10, desc[UR4][R20.64+-0x3000] ;  /* 0xffd00004140a2981 */ /* 0x0002e2000c1e1b00 */
[----:B0-----:R-:W-:-:S04]  /*0410*/  IADD3 R28, P3, R18, UR6, RZ ;  /* 0x00000006121c7c10 */ /* 0x001fc8000ff7e0ff */
[----:B------:R-:W-:Y:S02]  /*0420*/  IADD3.X R29, R0, UR7, RZ, P3, !PT ;  /* 0x00000007001d7c10 */ /* 0x000fe40009ffe4ff */
[----:B-1----:R-:W-:Y:S02]  /*0430*/  CS2R R20, SRZ ;  /* 0x0000000000147805 */ /* 0x002fe4000001ff00 */
[C---:B------:R-:W-:Y:S01]  /*0440*/  ISETP.GE.AND P4, PT, R19.reuse, 0x40, PT ;  /* 0x000000401300780c */ /* 0x040fe20003f86270 */
[----:B------:R-:W-:-:S03]  /*0450*/  IMAD.WIDE R24, R19, 0x4, R24 ;  /* 0x0000000413187825 */ /* 0x000fc600078e0218 */
[----:B------:R-:W3:Y:S01]  /*0460*/  @!P1 LDG.E.64 R20, desc[UR4][R28.64+-0x2000] ;  /* 0xffe000041c149981 */ /* 0x000ee2000c1e1b00 */
[----:B----4-:R-:W-:Y:S01]  /*0470*/  IMAD.WIDE R6, R19, 0x4, R6 ;  /* 0x0000000413067825 */ /* 0x010fe200078e0206 */
[----:B------:R-:W-:-:S04]  /*0480*/  CS2R R18, SRZ ;  /* 0x0000000000127805 */ /* 0x000fc8000001ff00 */
[----:B------:R0:W5:Y:S04]  /*0490*/  LDG.E.EL R0, desc[UR4][R6.64] ;  /* 0x0000000406007981 */ /* 0x000168000c2e1900 */
[----:B------:R-:W4:Y:S01]  /*04a0*/  @P2 LDG.E.64 R18, desc[UR4][R28.64+-0x3000] ;  /* 0xffd000041c122981 */ /* 0x000f22000c1e1b00 */
[----:B0-----:R-:W-:-:S06]  /*04b0*/  CS2R R6, SRZ ;  /* 0x0000000000067805 */ /* 0x001fcc000001ff00 */
[----:B------:R-:W5:Y:S01]  /*04c0*/  @!P0 LDG.E.64 R6, desc[UR4][R28.64+-0x1000] ;  /* 0xfff000041c068981 */ /* 0x000f62000c1e1b00 */
[----:B--2---:R-:W-:-:S03]  /*04d0*/  SEL R26, R9, RZ, !P1 ;  /* 0x000000ff091a7207 */ /* 0x004fc60004800000 */
[----:B------:R0:W2:Y:S02]  /*04e0*/  LDG.E.EL R9, desc[UR4][R24.64] ;  /* 0x0000000418097981 */ /* 0x0000a4000c2e1900 */
[----:B0-----:R-:W0:Y:S01]  /*04f0*/  LDC.64 R24, c[0x0][0x218] ;  /* 0x00008600ff187b82 */ /* 0x001e220000000a00 */
[----:B---3--:R-:W-:-:S05]  /*0500*/  SEL R21, R21, RZ, !P1 ;  /* 0x000000ff15157207 */ /* 0x008fca0004800000 */
[----:B------:R-:W-:Y:S01]  /*0510*/  FADD R21, R26, R21 ;  /* 0x000000151a157221 */ /* 0x000fe20000000000 */
[----:B------:R-:W-:Y:S02]  /*0520*/  SEL R26, R23, RZ, P2 ;  /* 0x000000ff171a7207 */ /* 0x000fe40001000000 */
[----:B----4-:R-:W-:-:S05]  /*0530*/  SEL R19, R19, RZ, P2 ;  /* 0x000000ff13137207 */ /* 0x010fca0001000000 */
[----:B------:R-:W-:Y:S01]  /*0540*/  FADD R19, R26, R19 ;  /* 0x000000131a137221 */ /* 0x000fe20000000000 */
[----:B0-----:R-:W-:Y:S01]  /*0550*/  IMAD.WIDE R26, R27, 0x4, R24 ;  /* 0x000000041b1a7825 */ /* 0x001fe200078e0218 */
[----:B------:R-:W-:-:S06]  /*0560*/  CS2R R24, SRZ ;  /* 0x0000000000187805 */ /* 0x000fcc000001ff00 */
[----:B------:R-:W3:Y:S01]  /*0570*/  @!P4 LDG.E.64 R24, desc[UR4][R26.64] ;  /* 0x000000041a18c981 */ /* 0x000ee2000c1e1b00 */
[----:B------:R-:W-:-:S06]  /*0580*/  FADD R5, R5, 9.9999997473787516356e-06 ;  /* 0x3727c5ac05057421 */ /* 0x000fcc0000000000 */
[----:B------:R-:W0:Y:S01]  /*0590*/  MUFU.SQRT R5, R5 ;  /* 0x0000000500057308 */ /* 0x000e220000002000 */
[----:B------:R-:W-:Y:S02]  /*05a0*/  SEL R8, R8, RZ, !P1 ;  /* 0x000000ff08087207 */ /* 0x000fe40004800000 */
[----:B------:R-:W-:Y:S02]  /*05b0*/  SEL R23, R20, RZ, !P1 ;  /* 0x000000ff14177207 */ /* 0x000fe40004800000 */
[----:B------:R-:W-:Y:S02]  /*05c0*/  SEL R29, R22, RZ, P2 ;  /* 0x000000ff161d7207 */ /* 0x000fe40001000000 */
[C---:B0-----:R-:W-:Y:S02]  /*05d0*/  FSETP.GT.AND P3, PT, R5.reuse, 8.50705917302346158658e+37, PT ;  /* 0x7e8000000500780b */ /* 0x041fe40003f64000 */
[----:B------:R-:W-:Y:S02]  /*05e0*/  FSETP.GEU.AND P5, PT, R5, 1.175494350822287508e-38, PT ;  /* 0x008000000500780b */ /* 0x000fe40003fae000 */
[----:B------:R-:W-:Y:S01]  /*05f0*/  SEL R18, R18, RZ, P2 ;  /* 0x000000ff12127207 */ /* 0x000fe20001000000 */
[----:B------:R-:W-:Y:S01]  /*0600*/  FADD R8, R8, R23 ;  /* 0x0000001708087221 */ /* 0x000fe20000000000 */
[----:B------:R-:W-:-:S02]  /*0610*/  SEL R23, R10, RZ, P2 ;  /* 0x000000ff0a177207 */ /* 0x000fc40001000000 */
[----:B------:R-:W-:Y:S01]  /*0620*/  SEL R20, R11, RZ, P2 ;  /* 0x000000ff0b147207 */ /* 0x000fe20001000000 */
[----:B------:R-:W-:Y:S01]  /*0630*/  FADD R18, R29, R18 ;  /* 0x000000121d127221 */ /* 0x000fe20000000000 */
[----:B------:R-:W-:-:S03]  /*0640*/  SEL R11, R16, RZ, !P1 ;  /* 0x000000ff100b7207 */ /* 0x000fc60004800000 */
[----:B------:R-:W-:Y:S01]  /*0650*/  @P3 FMUL R5, R5, 0.25 ;  /* 0x3e80000005053820 */ /* 0x000fe20000400000 */
[----:B------:R-:W-:Y:S01]  /*0660*/  SEL R16, R15, RZ, P2 ;  /* 0x000000ff0f107207 */ /* 0x000fe20001000000 */
[----:B------:R-:W-:Y:S01]  /*0670*/  FADD R18, R23, R18 ;  /* 0x0000001217127221 */ /* 0x000fe20000000000 */
[----:B------:R-:W-:Y:S01]  /*0680*/  SEL R10, R17, RZ, !P1 ;  /* 0x000000ff110a7207 */ /* 0x000fe20004800000 */
[----:B------:R-:W-:Y:S01]  /*0690*/  @!P5 FMUL R5, R5, 16777216 ;  /* 0x4b8000000505d820 */ /* 0x000fe20000400000 */
[----:B------:R-:W-:Y:S01]  /*06a0*/  SEL R15, R14, RZ, P2 ;  /* 0x000000ff0e0f7207 */ /* 0x000fe20001000000 */
[----:B------:R-:W-:Y:S01]  /*06b0*/  FADD R19, R20, R19 ;  /* 0x0000001314137221 */ /* 0x000fe20000000000 */
[----:B-----5:R-:W-:Y:S01]  /*06c0*/  SEL R14, R7, RZ, !P0 ;  /* 0x000000ff070e7207 */ /* 0x020fe20004000000 */
[----:B------:R-:W-:Y:S01]  /*06d0*/  FADD R21, R10, R21 ;  /* 0x000000150a157221 */ /* 0x000fe20000000000 */
[----:B------:R-:W-:Y:S01]  /*06e0*/  SEL R12, R12, RZ, !P0 ;  /* 0x000000ff0c0c7207 */ /* 0x000fe20004000000 */
[----:B------:R-:W-:Y:S01]  /*06f0*/  FADD R18, R15, R18 ;  /* 0x000000120f127221 */ /* 0x000fe20000000000 */
[----:B------:R-:W0:Y:S01]  /*0700*/  MUFU.RCP R5, R5 ;  /* 0x0000000500057308 */ /* 0x000e220000001000 */
[----:B------:R-:W-:Y:S01]  /*0710*/  FADD R19, R16, R19 ;  /* 0x0000001310137221 */ /* 0x000fe20000000000 */
[----:B------:R-:W-:Y:S01]  /*0720*/  IMAD.MOV.U32 R10, RZ, RZ, 0x3e800000 ;  /* 0x3e800000ff0a7424 */ /* 0x000fe200078e00ff */
[----:B------:R-:W-:-:S02]  /*0730*/  SEL R7, R6, RZ, !P0 ;  /* 0x000000ff06077207 */ /* 0x000fc40004000000 */
[----:B------:R-:W-:Y:S01]  /*0740*/  SEL R13, R13, RZ, !P0 ;  /* 0x000000ff0d0d7207 */ /* 0x000fe20004000000 */
[----:B------:R-:W-:Y:S01]  /*0750*/  FADD R8, R11, R8 ;  /* 0x000000080b087221 */ /* 0x000fe20000000000 */
[----:B------:R-:W-:Y:S01]  /*0760*/  @P1 FSEL R8, R18, RZ, P2 ;  /* 0x000000ff12081208 */ /* 0x000fe20001000000 */
[----:B------:R-:W-:Y:S01]  /*0770*/  @!P0 FADD R8, R12, R7 ;  /* 0x000000070c088221 */ /* 0x000fe20000000000 */
[----:B------:R-:W-:Y:S01]  /*0780*/  @P1 FSEL R21, R19, RZ, P2 ;  /* 0x000000ff13151208 */ /* 0x000fe20001000000 */
[----:B------:R-:W-:Y:S01]  /*0790*/  @!P0 FADD R21, R13, R14 ;  /* 0x0000000e0d158221 */ /* 0x000fe20000000000 */
[----:B------:R-:W-:-:S05]  /*07a0*/  FSEL R10, R10, 1, P3 ;  /* 0x3f8000000a0a7808 */ /* 0x000fca0001800000 */
[----:B------:R-:W-:Y:S01]  /*07b0*/  @!P5 FMUL R10, R10, 16777216 ;  /* 0x4b8000000a0ad820 */ /* 0x000fe20000400000 */
[----:B---3--:R-:W-:Y:S02]  /*07c0*/  SEL R7, R24, RZ, !P4 ;  /* 0x000000ff18077207 */ /* 0x008fe40006000000 */
[----:B------:R-:W-:Y:S02]  /*07d0*/  SEL R12, R25, RZ, !P4 ;  /* 0x000000ff190c7207 */ /* 0x000fe40006000000 */
[----:B------:R-:W-:Y:S02]  /*07e0*/  FSEL R6, R7, R8, !P4 ;  /* 0x0000000807067208 */ /* 0x000fe40006000000 */
[----:B------:R-:W-:Y:S01]  /*07f0*/  FSEL R7, R12, R21, !P4 ;  /* 0x000000150c077208 */ /* 0x000fe20006000000 */
[----:B0-----:R-:W-:Y:S01]  /*0800*/  FMUL R8, R5, R10 ;  /* 0x0000000a05087220 */ /* 0x001fe20000400000 */
[----:B------:R-:W0:Y:S01]  /*0810*/  LDC.64 R12, c[0x0][0x260] ;  /* 0x00009800ff0c7b82 */ /* 0x000e220000000a00 */
[----:B------:R-:W-:-:S02]  /*0820*/  FADD R5, -R2, R6 ;  /* 0x0000000602057221 */ /* 0x000fc40000000100 */
[----:B------:R-:W-:Y:S02]  /*0830*/  FADD R2, -R2, R7 ;  /* 0x0000000702027221 */ /* 0x000fe40000000100 */
[----:B------:R-:W-:-:S03]  /*0840*/  FMUL R5, R5, R8 ;  /* 0x0000000805057220 */ /* 0x000fc60000400000 */
[----:B------:R-:W1:Y:S01]  /*0850*/  LDC.64 R10, c[0x0][0x210] ;  /* 0x00008400ff0a7b82 */ /* 0x000e620000000a00 */
[----:B------:R-:W-:Y:S01]  /*0860*/  FMUL R15, R2, R8 ;  /* 0x00000008020f7220 */ /* 0x000fe20000400000 */
[----:B------:R-:W-:-:S03]  /*0870*/  FFMA R14, R3, R5, R0 ;  /* 0x00000005030e7223 */ /* 0x000fc60000000000 */
[----:B------:R-:W-:Y:S02]  /*0880*/  FFMA R15, R3, R15, R0 ;  /* 0x0000000f030f7223 */ /* 0x000fe40000000000 */
[----:B------:R-:W-:-:S03]  /*0890*/  FSETP.GT.AND P0, PT, R14, RZ, PT ;  /* 0x000000ff0e00720b */ /* 0x000fc60003f04000 */
[----:B------:R-:W-:Y:S01]  /*08a0*/  FSETP.GT.AND P1, PT, R15, RZ, PT ;  /* 0x000000ff0f00720b */ /* 0x000fe20003f24000 */
[----:B0-----:R-:W-:-:S09]  /*08b0*/  IMAD.WIDE R2, R4, 0x4, R12 ;  /* 0x0000000404027825 */ /* 0x001fd200078e020c */
[----:B--2---:R-:W-:-:S03]  /*08c0*/  @!P0 FMUL R14, R9, R14 ;  /* 0x0000000e090e8220 */ /* 0x004fc60000400000 */
[----:B------:R-:W-:Y:S01]  /*08d0*/  @!P1 FMUL R15, R9, R15 ;  /* 0x0000000f090f9220 */ /* 0x000fe20000400000 */
[----:B-1----:R-:W-:Y:S01]  /*08e0*/  IMAD.WIDE R10, R4, 0x4, R10 ;  /* 0x00000004040a7825 */ /* 0x002fe200078e020a */
[----:B------:R-:W-:Y:S04]  /*08f0*/  STG.E.64 desc[UR4][R2.64], R6 ;  /* 0x0000000602007986 */ /* 0x000fe8000c101b04 */
[----:B------:R-:W-:Y:S01]  /*0900*/  STG.E.64 desc[UR4][R10.64], R14 ;  /* 0x0000000e0a007986 */ /* 0x000fe2000c101b04 */
[----:B------:R-:W-:Y:S05]  /*0910*/  EXIT ;  /* 0x000000000000794d */ /* 0x000fea0003800000 */
.L_x_0:
[----:B------:R-:W-:-:S00]  /*0920*/  BRA `(.L_x_0) ;  /* 0xfffffffc00fc7947 */ /* 0x000fc0000383ffff */
[----:B------:R-:W-:-:S00]  /*0930*/  NOP ;  /* 0x0000000000007918 */ /* 0x000fc00000000000 */
        /* <DEDUP_REMOVED lines=12> */
.L_x_1:


//--------------------- .nv.global.init           --------------------------
	.section	.nv.global.init,"aw",@progbits
.nv.global.init:
	.type		_$_str,@object
	.size		_$_str,(_$_str_$_2 - _$_str)
_$_str:
        /*0000*/ 	.byte	0x5f, 0x5f, 0x43, 0x55, 0x44, 0x41, 0x5f, 0x46, 0x54, 0x5a, 0x00
	.type		_$_str_$_2,@object
	.size		_$_str_$_2,(.L_1 - _$_str_$_2)
_$_str_$_2:
        /*000b*/ 	.byte	0x5f, 0x5f, 0x43, 0x55, 0x44, 0x41, 0x5f, 0x50, 0x52, 0x45, 0x43, 0x5f, 0x53, 0x51, 0x52, 0x54
        /*001b*/ 	.byte	0x00
.L_1:


//--------------------- .nv.constant0.triton_poi_fused__native_batch_norm_legit_no_training__prelu_kernel_cat_26 --------------------------
	.section	.nv.constant0.triton_poi_fused__native_batch_norm_legit_no_training__prelu_kernel_cat_26,"a",@progbits
	.sectionflags	@""
	.align	4
.nv.constant0.triton_poi_fused__native_batch_norm_legit_no_training__prelu_kernel_cat_26:
	.zero		620
